	.headerflags	@"EF_CUDA_TEXMODE_UNIFIED EF_CUDA_64BIT_ADDRESS EF_CUDA_SM80 EF_CUDA_VIRTUAL_SM(EF_CUDA_SM80)"
	.elftype	@"ET_EXEC"


//--------------------- .nv.info                  --------------------------
	.section	.nv.info,"",@"SHT_CUDA_INFO"
	.align	4


	//----- nvinfo : EIATTR_REGCOUNT
	.align		4
        /*0000*/ 	.byte	0x04, 0x2f
        /*0002*/ 	.short	(.L_1 - .L_0)
	.align		4
.L_0:
        /*0004*/ 	.word	index@(triu_batch_kernel_0d1d2345d)
        /*0008*/ 	.word	0x00000014


	//----- nvinfo : EIATTR_MAX_STACK_SIZE
	.align		4
.L_1:
        /*000c*/ 	.byte	0x04, 0x23
        /*000e*/ 	.short	(.L_3 - .L_2)
	.align		4
.L_2:
        /*0010*/ 	.word	index@(triu_batch_kernel_0d1d2345d)
        /*0014*/ 	.word	0x00000000


	//----- nvinfo : EIATTR_MIN_STACK_SIZE
	.align		4
.L_3:
        /*0018*/ 	.byte	0x04, 0x12
        /*001a*/ 	.short	(.L_5 - .L_4)
	.align		4
.L_4:
        /*001c*/ 	.word	index@(triu_batch_kernel_0d1d2345d)
        /*0020*/ 	.word	0x00000000


	//----- nvinfo : EIATTR_FRAME_SIZE
	.align		4
.L_5:
        /*0024*/ 	.byte	0x04, 0x11
        /*0026*/ 	.short	(.L_7 - .L_6)
	.align		4
.L_6:
        /*0028*/ 	.word	index@(triu_batch_kernel_0d1d2345d)
        /*002c*/ 	.word	0x00000000
.L_7:


//--------------------- .nv.info.triu_batch_kernel_0d1d2345d --------------------------
	.section	.nv.info.triu_batch_kernel_0d1d2345d,"",@"SHT_CUDA_INFO"
	.align	4


	//----- nvinfo : EIATTR_CUDA_API_VERSION
	.align		4
        /*0000*/ 	.byte	0x04, 0x37
        /*0002*/ 	.short	(.L_9 - .L_8)
.L_8:
        /*0004*/ 	.word	0x00000078


	//----- nvinfo : EIATTR_SW2861232_WAR
	.align		4
.L_9:
        /*0008*/ 	.byte	0x01, 0x35
	.zero		2


	//----- nvinfo : EIATTR_PARAM_CBANK
	.align		4
        /*000c*/ 	.byte	0x04, 0x0a
        /*000e*/ 	.short	(.L_11 - .L_10)
	.align		4
.L_10:
        /*0010*/ 	.word	index@(.nv.constant0.triu_batch_kernel_0d1d2345d)
        /*0014*/ 	.short	0x0160
        /*0016*/ 	.short	0x0020


	//----- nvinfo : EIATTR_CBANK_PARAM_SIZE
	.align		4
.L_11:
        /*0018*/ 	.byte	0x03, 0x19
        /*001a*/ 	.short	0x0020


	//----- nvinfo : EIATTR_KPARAM_INFO
	.align		4
        /*001c*/ 	.byte	0x04, 0x17
        /*001e*/ 	.short	(.L_13 - .L_12)
.L_12:
        /*0020*/ 	.word	0x00000000
        /*0024*/ 	.short	0x0005
        /*0026*/ 	.short	0x001c
        /*0028*/ 	.byte	0x00, 0xf0, 0x11, 0x00


	//----- nvinfo : EIATTR_KPARAM_INFO
	.align		4
.L_13:
        /*002c*/ 	.byte	0x04, 0x17
        /*002e*/ 	.short	(.L_15 - .L_14)
.L_14:
        /*0030*/ 	.word	0x00000000
        /*0034*/ 	.short	0x0004
        /*0036*/ 	.short	0x0018
        /*0038*/ 	.byte	0x00, 0xf0, 0x11, 0x00


	//----- nvinfo : EIATTR_KPARAM_INFO
	.align		4
.L_15:
        /*003c*/ 	.byte	0x04, 0x17
        /*003e*/ 	.short	(.L_17 - .L_16)
.L_16:
        /*0040*/ 	.word	0x00000000
        /*0044*/ 	.short	0x0003
        /*0046*/ 	.short	0x0014
        /*0048*/ 	.byte	0x00, 0xf0, 0x11, 0x00


	//----- nvinfo : EIATTR_KPARAM_INFO
	.align		4
.L_17:
        /*004c*/ 	.byte	0x04, 0x17
        /*004e*/ 	.short	(.L_19 - .L_18)
.L_18:
        /*0050*/ 	.word	0x00000000
        /*0054*/ 	.short	0x0002
        /*0056*/ 	.short	0x0010
        /*0058*/ 	.byte	0x00, 0xf0, 0x11, 0x00


	//----- nvinfo : EIATTR_KPARAM_INFO
	.align		4
.L_19:
        /*005c*/ 	.byte	0x04, 0x17
        /*005e*/ 	.short	(.L_21 - .L_20)
.L_20:
        /*0060*/ 	.word	0x00000000
        /*0064*/ 	.short	0x0001
        /*0066*/ 	.short	0x0008
        /*0068*/ 	.byte	0x00, 0xf0, 0x21, 0x00


	//----- nvinfo : EIATTR_KPARAM_INFO
	.align		4
.L_21:
        /*006c*/ 	.byte	0x04, 0x17
        /*006e*/ 	.short	(.L_23 - .L_22)
.L_22:
        /*0070*/ 	.word	0x00000000
        /*0074*/ 	.short	0x0000
        /*0076*/ 	.short	0x0000
        /*0078*/ 	.byte	0x00, 0xf0, 0x21, 0x00


	//----- nvinfo : EIATTR_MAXREG_COUNT
	.align		4
.L_23:
        /*007c*/ 	.byte	0x03, 0x1b
        /*007e*/ 	.short	0x00ff


	//----- nvinfo : EIATTR_EXIT_INSTR_OFFSETS
	.align		4
        /*0080*/ 	.byte	0x04, 0x1c
        /*0082*/ 	.short	(.L_25 - .L_24)


	//   ....[0]....
.L_24:
        /*0084*/ 	.word	0x000003c0


	//   ....[1]....
        /*0088*/ 	.word	0x000003e0


	//----- nvinfo : EIATTR_MAX_THREADS
	.align		4
.L_25:
        /*008c*/ 	.byte	0x04, 0x05
        /*008e*/ 	.short	(.L_27 - .L_26)
.L_26:
        /*0090*/ 	.word	0x00000080
        /*0094*/ 	.word	0x00000001
        /*0098*/ 	.word	0x00000001
.L_27:


//--------------------- .nv.constant0.triu_batch_kernel_0d1d2345d --------------------------
	.section	.nv.constant0.triu_batch_kernel_0d1d2345d,"a",@progbits
	.align	4
.nv.constant0.triu_batch_kernel_0d1d2345d:
	.zero		384


//--------------------- .text.triu_batch_kernel_0d1d2345d --------------------------
	.section	.text.triu_batch_kernel_0d1d2345d,"ax",@progbits
	.sectioninfo	@"SHI_REGISTERS=20"
	.align	128
        .global         triu_batch_kernel_0d1d2345d
        .type           triu_batch_kernel_0d1d2345d,@function
        .size           triu_batch_kernel_0d1d2345d,(.L_x_1 - triu_batch_kernel_0d1d2345d)
        .other          triu_batch_kernel_0d1d2345d,@"STO_CUDA_ENTRY STV_DEFAULT"
triu_batch_kernel_0d1d2345d:
.text.triu_batch_kernel_0d1d2345d:
[----:B------:R-:W-:-:S02]  /*0000*/  IMAD.MOV.U32 R1, RZ, RZ, c[0x0][0x28] ;  /* 0x00000a00ff017624 */ /* 0x000fc400078e00ff */
[----:B------:R-:W0:Y:S01]  /*0010*/  S2R R2, SR_TID.X ;  /* 0x0000000000027919 */ /* 0x000e220000002100 */
[----:B------:R-:W1:Y:S03]  /*0020*/  S2UR UR4, SR_CTAID.X ;  /* 0x00000000000479c3 */ /* 0x000e660000002500 */
[----:B------:R-:W2:Y:S01]  /*0030*/  S2R R5, SR_CTAID.Y ;  /* 0x0000000000057919 */ /* 0x000ea20000002600 */
[----:B0-----:R-:W-:Y:S01]  /*0040*/  SHF.R.U32.HI R4, RZ, 0x3, R2 ;  /* 0x00000003ff047819 */ /* 0x001fe20000011602 */
[----:B-1----:R-:W-:Y:S01]  /*0050*/  USHF.L.U32 UR4, UR4, 0x5, URZ ;  /* 0x0000000504047899 */ /* 0x002fe2000800063f */
[----:B------:R-:W-:Y:S02]  /*0060*/  LOP3.LUT R2, R2, 0x7, RZ, 0xc0, !PT ;  /* 0x0000000702027812 */ /* 0x000fe400078ec0ff */
[----:B------:R-:W-:-:S03]  /*0070*/  SGXT.U32 R4, R4, 0x5 ;  /* 0x000000050404781a */ /* 0x000fc60000000000 */
[----:B--2---:R-:W-:Y:S01]  /*0080*/  IMAD R2, R5, 0x8, R2 ;  /* 0x0000000805027824 */ /* 0x004fe200078e0202 */
[----:B------:R-:W-:Y:S01]  /*0090*/  LOP3.LUT R5, R4, UR4, RZ, 0xfc, !PT ;  /* 0x0000000404057c12 */ /* 0x000fe2000f8efcff */
[----:B------:R-:W-:Y:S01]  /*00a0*/  IMAD.MOV.U32 R4, RZ, RZ, 0x4 ;  /* 0x00000004ff047424 */ /* 0x000fe200078e00ff */
[----:B------:R-:W-:Y:S02]  /*00b0*/  ULDC.64 UR4, c[0x0][0x118] ;  /* 0x0000460000047ab9 */ /* 0x000fe40000000a00 */
[----:B------:R-:W-:Y:S01]  /*00c0*/  ISETP.GE.AND P0, PT, R2, c[0x0][0x174], PT ;  /* 0x00005d0002007a0c */ /* 0x000fe20003f06270 */
[C---:B------:R-:W-:Y:S01]  /*00d0*/  IMAD R7, R5.reuse, c[0x0][0x174], RZ ;  /* 0x00005d0005077a24 */ /* 0x040fe200078e02ff */
[C---:B------:R-:W-:Y:S02]  /*00e0*/  IADD3 R6, R5.reuse, 0x10, RZ ;  /* 0x0000001005067810 */ /* 0x040fe40007ffe0ff */
[----:B------:R-:W-:Y:S01]  /*00f0*/  ISETP.LT.AND P1, PT, R5, c[0x0][0x170], !P0 ;  /* 0x00005c0005007a0c */ /* 0x000fe20004721270 */
[----:B------:R-:W-:Y:S01]  /*0100*/  IMAD.WIDE R8, R7, R4, c[0x0][0x160] ;  /* 0x0000580007087625 */ /* 0x000fe200078e0204 */
[----:B------:R-:W-:-:S03]  /*0110*/  ISETP.LT.AND P0, PT, R6, c[0x0][0x170], !P0 ;  /* 0x00005c0006007a0c */ /* 0x000fc60004701270 */
[----:B------:R-:W-:Y:S02]  /*0120*/  IMAD R5, R6, c[0x0][0x174], RZ ;  /* 0x00005d0006057a24 */ /* 0x000fe400078e02ff */
[----:B------:R-:W-:-:S04]  /*0130*/  IMAD.WIDE R8, R2, 0x4, R8 ;  /* 0x0000000402087825 */ /* 0x000fc800078e0208 */
[----:B------:R-:W-:Y:S02]  /*0140*/  IMAD.WIDE R10, R5, R4, c[0x0][0x160] ;  /* 0x00005800050a7625 */ /* 0x000fe400078e0204 */
[----:B------:R0:W2:Y:S04]  /*0150*/  @P1 LDG.E R3, [R8.64] ;  /* 0x0000000408031981 */ /* 0x0000a8000c1e1900 */
[----:B------:R-:W-:-:S05]  /*0160*/  IMAD.WIDE R10, R2, 0x4, R10 ;  /* 0x00000004020a7825 */ /* 0x000fca00078e020a */
[----:B------:R-:W3:Y:S01]  /*0170*/  @P0 LDG.E R0, [R10.64] ;  /* 0x000000040a000981 */ /* 0x000ee2000c1e1900 */
[----:B------:R-:W-:-:S04]  /*0180*/  IABS R15, c[0x0][0x178] ;  /* 0x00005e00000f7a13 */ /* 0x000fc80000000000 */
[----:B------:R-:W1:Y:S08]  /*0190*/  I2F.RP R6, R15 ;  /* 0x0000000f00067306 */ /* 0x000e700000209400 */
[----:B-1----:R-:W1:Y:S02]  /*01a0*/  MUFU.RCP R6, R6 ;  /* 0x0000000600067308 */ /* 0x002e640000001000 */
[----:B-1----:R-:W-:-:S06]  /*01b0*/  IADD3 R12, R6, 0xffffffe, RZ ;  /* 0x0ffffffe060c7810 */ /* 0x002fcc0007ffe0ff */
[----:B------:R1:W4:Y:S01]  /*01c0*/  F2I.FTZ.U32.TRUNC.NTZ R13, R12 ;  /* 0x0000000c000d7305 */ /* 0x000322000021f000 */
[----:B0-----:R-:W-:Y:S01]  /*01d0*/  IABS R8, R2 ;  /* 0x0000000200087213 */ /* 0x001fe20000000000 */
[----:B-1----:R-:W-:Y:S02]  /*01e0*/  IMAD.MOV.U32 R12, RZ, RZ, RZ ;  /* 0x000000ffff0c7224 */ /* 0x002fe400078e00ff */
[----:B----4-:R-:W-:-:S04]  /*01f0*/  IMAD.MOV R14, RZ, RZ, -R13 ;  /* 0x000000ffff0e7224 */ /* 0x010fc800078e0a0d */
[----:B------:R-:W-:-:S04]  /*0200*/  IMAD R17, R14, R15, RZ ;  /* 0x0000000f0e117224 */ /* 0x000fc800078e02ff */
[----:B------:R-:W-:-:S06]  /*0210*/  IMAD.HI.U32 R13, R13, R17, R12 ;  /* 0x000000110d0d7227 */ /* 0x000fcc00078e000c */
[----:B------:R-:W-:-:S04]  /*0220*/  IMAD.HI.U32 R13, R13, R8, RZ ;  /* 0x000000080d0d7227 */ /* 0x000fc800078e00ff */
[----:B------:R-:W-:-:S04]  /*0230*/  IMAD.MOV R6, RZ, RZ, -R13 ;  /* 0x000000ffff067224 */ /* 0x000fc800078e0a0d */
[----:B------:R-:W-:-:S05]  /*0240*/  IMAD R6, R15, R6, R8 ;  /* 0x000000060f067224 */ /* 0x000fca00078e0208 */
[----:B------:R-:W-:-:S13]  /*0250*/  ISETP.GT.U32.AND P4, PT, R15, R6, PT ;  /* 0x000000060f00720c */ /* 0x000fda0003f84070 */
[----:B------:R-:W-:-:S05]  /*0260*/  @!P4 IMAD.IADD R6, R6, 0x1, -R15 ;  /* 0x000000010606c824 */ /* 0x000fca00078e0a0f */
[----:B------:R-:W-:Y:S02]  /*0270*/  ISETP.GE.U32.AND P2, PT, R6, R15, PT ;  /* 0x0000000f0600720c */ /* 0x000fe40003f46070 */
[----:B------:R-:W-:Y:S02]  /*0280*/  LOP3.LUT R6, R2, c[0x0][0x178], RZ, 0x3c, !PT ;  /* 0x00005e0002067a12 */ /* 0x000fe400078e3cff */
[----:B------:R-:W-:Y:S02]  /*0290*/  @!P4 IADD3 R13, R13, 0x1, RZ ;  /* 0x000000010d0dc810 */ /* 0x000fe40007ffe0ff */
[----:B------:R-:W-:Y:S02]  /*02a0*/  ISETP.GE.AND P3, PT, R6, RZ, PT ;  /* 0x000000ff0600720c */ /* 0x000fe40003f66270 */
[----:B------:R-:W-:-:S05]  /*02b0*/  ISETP.NE.AND P4, PT, RZ, c[0x0][0x178], PT ;  /* 0x00005e00ff007a0c */ /* 0x000fca0003f85270 */
[----:B------:R-:W-:-:S06]  /*02c0*/  @P2 IADD3 R13, R13, 0x1, RZ ;  /* 0x000000010d0d2810 */ /* 0x000fcc0007ffe0ff */
[----:B------:R-:W-:Y:S02]  /*02d0*/  @!P3 IMAD.MOV R13, RZ, RZ, -R13 ;  /* 0x000000ffff0db224 */ /* 0x000fe400078e0a0d */
[----:B------:R-:W-:-:S05]  /*02e0*/  @!P4 LOP3.LUT R13, RZ, c[0x0][0x178], RZ, 0x33, !PT ;  /* 0x00005e00ff0dca12 */ /* 0x000fca00078e33ff */
[----:B------:R-:W-:Y:S01]  /*02f0*/  IMAD.MOV R9, RZ, RZ, -R13 ;  /* 0x000000ffff097224 */ /* 0x000fe200078e0a0d */
[----:B------:R-:W-:-:S03]  /*0300*/  IADD3 R13, R13, c[0x0][0x17c], RZ ;  /* 0x00005f000d0d7a10 */ /* 0x000fc60007ffe0ff */
[----:B------:R-:W-:Y:S02]  /*0310*/  IMAD R8, R9, c[0x0][0x178], R2 ;  /* 0x00005e0009087a24 */ /* 0x000fe400078e0202 */
[----:B------:R-:W-:-:S03]  /*0320*/  IMAD.WIDE R6, R7, R4, c[0x0][0x168] ;  /* 0x00005a0007067625 */ /* 0x000fc600078e0204 */
[----:B------:R-:W-:Y:S01]  /*0330*/  ISETP.GT.AND P2, PT, R13, R8, PT ;  /* 0x000000080d00720c */ /* 0x000fe20003f44270 */
[----:B------:R-:W-:-:S04]  /*0340*/  IMAD.WIDE R4, R5, R4, c[0x0][0x168] ;  /* 0x00005a0005047625 */ /* 0x000fc800078e0204 */
[----:B------:R-:W-:-:S04]  /*0350*/  IMAD.WIDE R6, R2, 0x4, R6 ;  /* 0x0000000402067825 */ /* 0x000fc800078e0206 */
[----:B------:R-:W-:Y:S01]  /*0360*/  IMAD.WIDE R4, R2, 0x4, R4 ;  /* 0x0000000402047825 */ /* 0x000fe200078e0204 */
[----:B--2---:R-:W-:-:S04]  /*0370*/  SEL R3, R3, RZ, P1 ;  /* 0x000000ff03037207 */ /* 0x004fc80000800000 */
[----:B------:R-:W-:Y:S02]  /*0380*/  SEL R3, R3, RZ, !P2 ;  /* 0x000000ff03037207 */ /* 0x000fe40005000000 */
[----:B---3--:R-:W-:-:S03]  /*0390*/  SEL R0, R0, RZ, P0 ;  /* 0x000000ff00007207 */ /* 0x008fc60000000000 */
[----:B------:R0:W-:Y:S01]  /*03a0*/  @P1 STG.E [R6.64], R3 ;  /* 0x0000000306001986 */ /* 0x0001e2000c101904 */
[----:B------:R-:W-:Y:S01]  /*03b0*/  SEL R9, R0, RZ, !P2 ;  /* 0x000000ff00097207 */ /* 0x000fe20005000000 */
[----:B------:R-:W-:Y:S06]  /*03c0*/  @!P0 EXIT ;  /* 0x000000000000894d */ /* 0x000fec0003800000 */
[----:B------:R-:W-:Y:S01]  /*03d0*/  STG.E [R4.64], R9 ;  /* 0x0000000904007986 */ /* 0x000fe2000c101904 */
[----:B------:R-:W-:Y:S05]  /*03e0*/  EXIT ;  /* 0x000000000000794d */ /* 0x000fea0003800000 */
.L_x_0:
[----:B------:R-:W-:-:S00]  /*03f0*/  BRA `(.L_x_0) ;  /* 0xfffffff000007947 */ /* 0x000fc0000383ffff */
[----:B------:R-:W-:-:S00]  /*0400*/  NOP ;  /* 0x0000000000007918 */ /* 0x000fc00000000000 */
[----:B------:R-:W-:-:S00]  /*0410*/  NOP ;  /* 0x0000000000007918 */ /* 0x000fc00000000000 */
[----:B------:R-:W-:-:S00]  /*0420*/  NOP ;  /* 0x0000000000007918 */ /* 0x000fc00000000000 */
[----:B------:R-:W-:-:S00]  /*0430*/  NOP ;  /* 0x0000000000007918 */ /* 0x000fc00000000000 */
[----:B------:R-:W-:-:S00]  /*0440*/  NOP ;  /* 0x0000000000007918 */ /* 0x000fc00000000000 */
[----:B------:R-:W-:-:S00]  /*0450*/  NOP ;  /* 0x0000000000007918 */ /* 0x000fc00000000000 */
[----:B------:R-:W-:-:S00]  /*0460*/  NOP ;  /* 0x0000000000007918 */ /* 0x000fc00000000000 */
[----:B------:R-:W-:-:S00]  /*0470*/  NOP ;  /* 0x0000000000007918 */ /* 0x000fc00000000000 */
.L_x_1:
